//
// Generated by NVIDIA NVVM Compiler
//
// Compiler Build ID: CL-36424714
// Cuda compilation tools, release 13.0, V13.0.88
// Based on NVVM 20.0.0
//

.version 9.0
.target sm_100
.address_size 64

	// .globl	_Z3addPfS_S_

.visible .entry _Z3addPfS_S_(
	.param .u64 .ptr .align 1 _Z3addPfS_S__param_0,
	.param .u64 .ptr .align 1 _Z3addPfS_S__param_1,
	.param .u64 .ptr .align 1 _Z3addPfS_S__param_2
)
{
	.reg .b32 	%r<2>;
	.reg .b32 	%f<4>;
	.reg .b64 	%rd<11>;

	ld.param.u64 	%rd1, [_Z3addPfS_S__param_0];
	ld.param.u64 	%rd2, [_Z3addPfS_S__param_1];
	ld.param.u64 	%rd3, [_Z3addPfS_S__param_2];
	cvta.to.global.u64 	%rd4, %rd3;
	cvta.to.global.u64 	%rd5, %rd2;
	cvta.to.global.u64 	%rd6, %rd1;
	mov.u32 	%r1, %tid.x;
	mul.wide.u32 	%rd7, %r1, 4;
	add.s64 	%rd8, %rd6, %rd7;
	ld.global.f32 	%f1, [%rd8];
	add.s64 	%rd9, %rd5, %rd7;
	ld.global.f32 	%f2, [%rd9];
	add.f32 	%f3, %f1, %f2;
	add.s64 	%rd10, %rd4, %rd7;
	st.global.f32 	[%rd10], %f3;
	ret;

}


// ===== COMPILED SASS (sm_100) =====

	.target	sm_100

	.elftype	@"ET_EXEC"


//--------------------- .note.nv.tkinfo           --------------------------
	.section	.note.nv.tkinfo,"",@"SHT_NOTE"
	.sectionflags	@"SHF_NOTE_NV_TKINFO"
	.tkinfo
        /*0018*/ 	.word	0x00000002
        /*0030*/ 	.string	""
        /*0030*/ 	.string	"ptxas"
        /*0030*/ 	.string	"Cuda compilation tools, release 13.0, V13.0.88"
        /*0030*/ 	.string	"Build cuda_13.0.r13.0/compiler.36424714_0"
        /*0030*/ 	.string	"-arch sm_100 -m 64 "



//--------------------- .note.nv.cuinfo           --------------------------
	.section	.note.nv.cuinfo,"",@"SHT_NOTE"
	.sectionflags	@"SHF_NOTE_NV_CUINFO"
        /*0018*/ 	.short	0x0002
        /*001a*/ 	.short	0x0064
        /*001c*/ 	.short	0x0082
	.zero		2


//--------------------- .nv.info                  --------------------------
	.section	.nv.info,"",@"SHT_CUDA_INFO"
	.align	4


	//----- nvinfo : EIATTR_REGCOUNT
	.align		4
        /*0000*/ 	.byte	0x04, 0x2f
        /*0002*/ 	.short	(.L_1 - .L_0)
	.align		4
.L_0:
        /*0004*/ 	.word	index@(_Z3addPfS_S_)
        /*0008*/ 	.word	0x0000000c


	//----- nvinfo : EIATTR_FRAME_SIZE
	.align		4
.L_1:
        /*000c*/ 	.byte	0x04, 0x11
        /*000e*/ 	.short	(.L_3 - .L_2)
	.align		4
.L_2:
        /*0010*/ 	.word	index@(_Z3addPfS_S_)
        /*0014*/ 	.word	0x00000000


	//----- nvinfo : EIATTR_MIN_STACK_SIZE
	.align		4
.L_3:
        /*0018*/ 	.byte	0x04, 0x12
        /*001a*/ 	.short	(.L_5 - .L_4)
	.align		4
.L_4:
        /*001c*/ 	.word	index@(_Z3addPfS_S_)
        /*0020*/ 	.word	0x00000000
.L_5:


//--------------------- .nv.compat                --------------------------
	.section	.nv.compat,"",@"SHT_CUDA_COMPAT_INFO"
	.align	4
        /*0000*/ 	.byte	0x02, 0x09, 0x00, 0x00, 0x02, 0x02, 0x01, 0x00, 0x02, 0x05, 0x05, 0x00, 0x03, 0x07, 0x01, 0x01
        /*0010*/ 	.byte	0x02, 0x03, 0x00, 0x00, 0x02, 0x06, 0x01, 0x00, 0x04, 0x0b, 0x08, 0x00, 0x09, 0x00, 0x00, 0x00
        /*0020*/ 	.byte	0x00, 0x00, 0x00, 0x00


//--------------------- .nv.info._Z3addPfS_S_     --------------------------
	.section	.nv.info._Z3addPfS_S_,"",@"SHT_CUDA_INFO"
	.sectionflags	@""
	.align	4


	//----- nvinfo : EIATTR_CUDA_API_VERSION
	.align		4
        /*0000*/ 	.byte	0x04, 0x37
        /*0002*/ 	.short	(.L_7 - .L_6)
.L_6:
        /*0004*/ 	.word	0x00000082


	//----- nvinfo : EIATTR_KPARAM_INFO
	.align		4
.L_7:
        /*0008*/ 	.byte	0x04, 0x17
        /*000a*/ 	.short	(.L_9 - .L_8)
.L_8:
        /*000c*/ 	.word	0x00000000
        /*0010*/ 	.short	0x0002
        /*0012*/ 	.short	0x0010
        /*0014*/ 	.byte	0x00, 0xf5, 0x21, 0x00


	//----- nvinfo : EIATTR_KPARAM_INFO
	.align		4
.L_9:
        /*0018*/ 	.byte	0x04, 0x17
        /*001a*/ 	.short	(.L_11 - .L_10)
.L_10:
        /*001c*/ 	.word	0x00000000
        /*0020*/ 	.short	0x0001
        /*0022*/ 	.short	0x0008
        /*0024*/ 	.byte	0x00, 0xf5, 0x21, 0x00


	//----- nvinfo : EIATTR_KPARAM_INFO
	.align		4
.L_11:
        /*0028*/ 	.byte	0x04, 0x17
        /*002a*/ 	.short	(.L_13 - .L_12)
.L_12:
        /*002c*/ 	.word	0x00000000
        /*0030*/ 	.short	0x0000
        /*0032*/ 	.short	0x0000
        /*0034*/ 	.byte	0x00, 0xf5, 0x21, 0x00


	//----- nvinfo : EIATTR_SPARSE_MMA_MASK
	.align		4
.L_13:
        /*0038*/ 	.byte	0x03, 0x50
        /*003a*/ 	.short	0x0000


	//----- nvinfo : EIATTR_MAXREG_COUNT
	.align		4
        /*003c*/ 	.byte	0x03, 0x1b
        /*003e*/ 	.short	0x00ff


	//----- nvinfo : EIATTR_MERCURY_ISA_VERSION
	.align		4
        /*0040*/ 	.byte	0x03, 0x5f
        /*0042*/ 	.short	0x0101


	//----- nvinfo : EIATTR_VRC_CTA_INIT_COUNT
	.align		4
        /*0044*/ 	.byte	0x02, 0x4a
	.zero		1
	.zero		1


	//----- nvinfo : EIATTR_EXIT_INSTR_OFFSETS
	.align		4
        /*0048*/ 	.byte	0x04, 0x1c
        /*004a*/ 	.short	(.L_15 - .L_14)


	//   ....[0]....
.L_14:
        /*004c*/ 	.word	0x000000d0


	//----- nvinfo : EIATTR_CBANK_PARAM_SIZE
	.align		4
.L_15:
        /*0050*/ 	.byte	0x03, 0x19
        /*0052*/ 	.short	0x0018


	//----- nvinfo : EIATTR_PARAM_CBANK
	.align		4
        /*0054*/ 	.byte	0x04, 0x0a
        /*0056*/ 	.short	(.L_17 - .L_16)
	.align		4
.L_16:
        /*0058*/ 	.word	index@(.nv.constant0._Z3addPfS_S_)
        /*005c*/ 	.short	0x0380
        /*005e*/ 	.short	0x0018


	//----- nvinfo : EIATTR_SW_WAR
	.align		4
.L_17:
        /*0060*/ 	.byte	0x04, 0x36
        /*0062*/ 	.short	(.L_19 - .L_18)
.L_18:
        /*0064*/ 	.word	0x00000008
.L_19:


//--------------------- .nv.callgraph             --------------------------
	.section	.nv.callgraph,"",@"SHT_CUDA_CALLGRAPH"
	.align	4
	.sectionentsize	8
	.align		4
        /*0000*/ 	.word	0x00000000
	.align		4
        /*0004*/ 	.word	0xffffffff
	.align		4
        /*0008*/ 	.word	0x00000000
	.align		4
        /*000c*/ 	.word	0xfffffffe
	.align		4
        /*0010*/ 	.word	0x00000000
	.align		4
        /*0014*/ 	.word	0xfffffffd
	.align		4
        /*0018*/ 	.word	0x00000000
	.align		4
        /*001c*/ 	.word	0xfffffffc


//--------------------- .text._Z3addPfS_S_        --------------------------
	.section	.text._Z3addPfS_S_,"ax",@progbits
	.align	128
        .global         _Z3addPfS_S_
        .type           _Z3addPfS_S_,@function
        .size           _Z3addPfS_S_,(.L_x_1 - _Z3addPfS_S_)
        .other          _Z3addPfS_S_,@"STO_CUDA_ENTRY STV_DEFAULT"
_Z3addPfS_S_:
.text._Z3addPfS_S_:
[----:B------:R-:W-:Y:S01]  /*0000*/  LDC R1, c[0x0][0x37c] ;  /* 0x0000df00ff017b82 */ /* 0x000fe20000000800 */
[----:B------:R-:W0:Y:S07]  /*0010*/  S2R R9, SR_TID.X ;  /* 0x0000000000097919 */ /* 0x000e2e0000002100 */
[----:B------:R-:W0:Y:S01]  /*0020*/  LDC.64 R2, c[0x0][0x380] ;  /* 0x0000e000ff027b82 */ /* 0x000e220000000a00 */
[----:B------:R-:W1:Y:S07]  /*0030*/  LDCU.64 UR4, c[0x0][0x358] ;  /* 0x00006b00ff0477ac */ /* 0x000e6e0008000a00 */
[----:B------:R-:W2:Y:S08]  /*0040*/  LDC.64 R4, c[0x0][0x388] ;  /* 0x0000e200ff047b82 */ /* 0x000eb00000000a00 */
[----:B------:R-:W3:Y:S01]  /*0050*/  LDC.64 R6, c[0x0][0x390] ;  /* 0x0000e400ff067b82 */ /* 0x000ee20000000a00 */
[----:B0-----:R-:W-:-:S04]  /*0060*/  IMAD.WIDE.U32 R2, R9, 0x4, R2 ;  /* 0x0000000409027825 */ /* 0x001fc800078e0002 */
[C---:B--2---:R-:W-:Y:S02]  /*0070*/  IMAD.WIDE.U32 R4, R9.reuse, 0x4, R4 ;  /* 0x0000000409047825 */ /* 0x044fe400078e0004 */
[----:B-1----:R-:W2:Y:S04]  /*0080*/  LDG.E R2, desc[UR4][R2.64] ;  /* 0x0000000402027981 */ /* 0x002ea8000c1e1900 */
[----:B------:R-:W2:Y:S01]  /*0090*/  LDG.E R5, desc[UR4][R4.64] ;  /* 0x0000000404057981 */ /* 0x000ea2000c1e1900 */
[----:B---3--:R-:W-:-:S04]  /*00a0*/  IMAD.WIDE.U32 R6, R9, 0x4, R6 ;  /* 0x0000000409067825 */ /* 0x008fc800078e0006 */
[----:B--2---:R-:W-:-:S05]  /*00b0*/  FADD R9, R2, R5 ;  /* 0x0000000502097221 */ /* 0x004fca0000000000 */
[----:B------:R-:W-:Y:S01]  /*00c0*/  STG.E desc[UR4][R6.64], R9 ;  /* 0x0000000906007986 */ /* 0x000fe2000c101904 */
[----:B------:R-:W-:Y:S05]  /*00d0*/  EXIT ;  /* 0x000000000000794d */ /* 0x000fea0003800000 */
.L_x_0:
[----:B------:R-:W-:-:S00]  /*00e0*/  BRA `(.L_x_0) ;  /* 0xfffffffc00fc7947 */ /* 0x000fc0000383ffff */
[----:B------:R-:W-:-:S00]  /*00f0*/  NOP ;  /* 0x0000000000007918 */ /* 0x000fc00000000000 */
        /* <DEDUP_REMOVED lines=8> */
.L_x_1:


//--------------------- .nv.shared.reserved.0     --------------------------
	.section	.nv.shared.reserved.0,"aw",@nobits
	.weak		__nv_reservedSMEM_offset_0_alias
	.size		__nv_reservedSMEM_offset_0_alias, 0, 64
	.other		__nv_reservedSMEM_offset_0_alias,@"STO_CUDA_RESERVED_SHARED STV_DEFAULT"
__nv_reservedSMEM_offset_0_alias:
	.zero		0
	.zero		64


//--------------------- .nv.constant0._Z3addPfS_S_ --------------------------
	.section	.nv.constant0._Z3addPfS_S_,"a",@progbits
	.sectionflags	@""
	.align	4
.nv.constant0._Z3addPfS_S_:
	.zero		920


//--------------------- SYMBOLS --------------------------

	.type		.nv.reservedSmem.offset0,@object
	.size		.nv.reservedSmem.offset0,0x4
